	.headerflags	@"EF_CUDA_TEXMODE_UNIFIED EF_CUDA_64BIT_ADDRESS EF_CUDA_ACCELERATORS EF_CUDA_SM90 EF_CUDA_VIRTUAL_SM(EF_CUDA_SM90)"
	.elftype	@"ET_EXEC"


//--------------------- .nv.info                  --------------------------
	.section	.nv.info,"",@"SHT_CUDA_INFO"
	.align	4


	//----- nvinfo : EIATTR_REGCOUNT
	.align		4
        /*0000*/ 	.byte	0x04, 0x2f
        /*0002*/ 	.short	(.L_1 - .L_0)
	.align		4
.L_0:
        /*0004*/ 	.word	index@(triton_poi_fused_avg_pool2d_max_pool2d_with_indices_6)
        /*0008*/ 	.word	0x00000027


	//----- nvinfo : EIATTR_MIN_STACK_SIZE
	.align		4
.L_1:
        /*000c*/ 	.byte	0x04, 0x12
        /*000e*/ 	.short	(.L_3 - .L_2)
	.align		4
.L_2:
        /*0010*/ 	.word	index@(triton_poi_fused_avg_pool2d_max_pool2d_with_indices_6)
        /*0014*/ 	.word	0x00000000


	//----- nvinfo : EIATTR_FRAME_SIZE
	.align		4
.L_3:
        /*0018*/ 	.byte	0x04, 0x11
        /*001a*/ 	.short	(.L_5 - .L_4)
	.align		4
.L_4:
        /*001c*/ 	.word	index@(triton_poi_fused_avg_pool2d_max_pool2d_with_indices_6)
        /*0020*/ 	.word	0x00000000


	//----- nvinfo : EIATTR_MIN_STACK_SIZE
	.align		4
.L_5:
        /*0024*/ 	.byte	0x04, 0x12
        /*0026*/ 	.short	(.L_7 - .L_6)
	.align		4
.L_6:
        /*0028*/ 	.word	index@(triton_poi_fused_avg_pool2d_max_pool2d_with_indices_6)
        /*002c*/ 	.word	0x00000000
.L_7:


//--------------------- .nv.info.triton_poi_fused_avg_pool2d_max_pool2d_with_indices_6 --------------------------
	.section	.nv.info.triton_poi_fused_avg_pool2d_max_pool2d_with_indices_6,"",@"SHT_CUDA_INFO"
	.sectionflags	@""
	.align	4


	//----- nvinfo : EIATTR_CUDA_API_VERSION
	.align		4
        /*0000*/ 	.byte	0x04, 0x37
        /*0002*/ 	.short	(.L_9 - .L_8)
.L_8:
        /*0004*/ 	.word	0x0000007c


	//----- nvinfo : EIATTR_KPARAM_INFO
	.align		4
.L_9:
        /*0008*/ 	.byte	0x04, 0x17
        /*000a*/ 	.short	(.L_11 - .L_10)
.L_10:
        /*000c*/ 	.word	0x00000000
        /*0010*/ 	.short	0x0004
        /*0012*/ 	.short	0x0020
        /*0014*/ 	.byte	0x00, 0xf0, 0x11, 0x00


	//----- nvinfo : EIATTR_KPARAM_INFO
	.align		4
.L_11:
        /*0018*/ 	.byte	0x04, 0x17
        /*001a*/ 	.short	(.L_13 - .L_12)
.L_12:
        /*001c*/ 	.word	0x00000000
        /*0020*/ 	.short	0x0003
        /*0022*/ 	.short	0x0018
        /*0024*/ 	.byte	0x00, 0xf4, 0x21, 0x00


	//----- nvinfo : EIATTR_KPARAM_INFO
	.align		4
.L_13:
        /*0028*/ 	.byte	0x04, 0x17
        /*002a*/ 	.short	(.L_15 - .L_14)
.L_14:
        /*002c*/ 	.word	0x00000000
        /*0030*/ 	.short	0x0002
        /*0032*/ 	.short	0x0010
        /*0034*/ 	.byte	0x00, 0xf4, 0x21, 0x00


	//----- nvinfo : EIATTR_KPARAM_INFO
	.align		4
.L_15:
        /*0038*/ 	.byte	0x04, 0x17
        /*003a*/ 	.short	(.L_17 - .L_16)
.L_16:
        /*003c*/ 	.word	0x00000000
        /*0040*/ 	.short	0x0001
        /*0042*/ 	.short	0x0008
        /*0044*/ 	.byte	0x00, 0xf4, 0x21, 0x00


	//----- nvinfo : EIATTR_KPARAM_INFO
	.align		4
.L_17:
        /*0048*/ 	.byte	0x04, 0x17
        /*004a*/ 	.short	(.L_19 - .L_18)
.L_18:
        /*004c*/ 	.word	0x00000000
        /*0050*/ 	.short	0x0000
        /*0052*/ 	.short	0x0000
        /*0054*/ 	.byte	0x00, 0xf4, 0x21, 0x00


	//----- nvinfo : EIATTR_SPARSE_MMA_MASK
	.align		4
.L_19:
        /*0058*/ 	.byte	0x03, 0x50
        /*005a*/ 	.short	0x0000


	//----- nvinfo : EIATTR_MAXREG_COUNT
	.align		4
        /*005c*/ 	.byte	0x03, 0x1b
        /*005e*/ 	.short	0x00ff


	//----- nvinfo : EIATTR_EXIT_INSTR_OFFSETS
	.align		4
        /*0060*/ 	.byte	0x04, 0x1c
        /*0062*/ 	.short	(.L_21 - .L_20)


	//   ....[0]....
.L_20:
        /*0064*/ 	.word	0x00000e10


	//   ....[1]....
        /*0068*/ 	.word	0x00000e30


	//----- nvinfo : EIATTR_REQNTID
	.align		4
.L_21:
        /*006c*/ 	.byte	0x04, 0x10
        /*006e*/ 	.short	(.L_23 - .L_22)
.L_22:
        /*0070*/ 	.word	0x00000080
        /*0074*/ 	.word	0x00000001
        /*0078*/ 	.word	0x00000001


	//----- nvinfo : EIATTR_CBANK_PARAM_SIZE
	.align		4
.L_23:
        /*007c*/ 	.byte	0x03, 0x19
        /*007e*/ 	.short	0x0024


	//----- nvinfo : EIATTR_PARAM_CBANK
	.align		4
        /*0080*/ 	.byte	0x04, 0x0a
        /*0082*/ 	.short	(.L_25 - .L_24)
	.align		4
.L_24:
        /*0084*/ 	.word	index@(.nv.constant0.triton_poi_fused_avg_pool2d_max_pool2d_with_indices_6)
        /*0088*/ 	.short	0x0210
        /*008a*/ 	.short	0x0024


	//----- nvinfo : EIATTR_SW_WAR
	.align		4
.L_25:
        /*008c*/ 	.byte	0x04, 0x36
        /*008e*/ 	.short	(.L_27 - .L_26)
.L_26:
        /*0090*/ 	.word	0x00000008
.L_27:


//--------------------- .nv.callgraph             --------------------------
	.section	.nv.callgraph,"",@"SHT_CUDA_CALLGRAPH"
	.align	4
	.sectionentsize	8
	.align		4
        /*0000*/ 	.word	0x00000000
	.align		4
        /*0004*/ 	.word	0xffffffff
	.align		4
        /*0008*/ 	.word	0x00000000
	.align		4
        /*000c*/ 	.word	0xfffffffe
	.align		4
        /*0010*/ 	.word	0x00000000
	.align		4
        /*0014*/ 	.word	0xfffffffd
	.align		4
        /*0018*/ 	.word	0x00000000
	.align		4
        /*001c*/ 	.word	0xfffffffc


//--------------------- .text.triton_poi_fused_avg_pool2d_max_pool2d_with_indices_6 --------------------------
	.section	.text.triton_poi_fused_avg_pool2d_max_pool2d_with_indices_6,"ax",@progbits
	.align	128
        .global         triton_poi_fused_avg_pool2d_max_pool2d_with_indices_6
        .type           triton_poi_fused_avg_pool2d_max_pool2d_with_indices_6,@function
        .size           triton_poi_fused_avg_pool2d_max_pool2d_with_indices_6,(.L_x_1 - triton_poi_fused_avg_pool2d_max_pool2d_with_indices_6)
        .other          triton_poi_fused_avg_pool2d_max_pool2d_with_indices_6,@"STO_CUDA_ENTRY STV_DEFAULT"
triton_poi_fused_avg_pool2d_max_pool2d_with_indices_6:
.text.triton_poi_fused_avg_pool2d_max_pool2d_with_indices_6:
[----:B------:R-:W0:Y:S02]  /*0000*/  LDC R1, c[0x0][0x28] ;  /* 0x00000a00ff017b82 */ /* 0x000e240000000800 */
[----:B------:R-:W1:Y:S01]  /*0010*/  S2R R0, SR_TID.X ;  /* 0x0000000000007919 */ /* 0x000e620000002100 */
[----:B------:R-:W-:Y:S01]  /*0020*/  IMAD.MOV.U32 R11, RZ, RZ, RZ ;  /* 0x000000ffff0b7224 */ /* 0x000fe200078e00ff */
[----:B------:R-:W-:Y:S01]  /*0030*/  ULDC.64 UR4, c[0x0][0x208] ;  /* 0x0000820000047ab9 */ /* 0x000fe20000000a00 */
[----:B------:R-:W-:Y:S01]  /*0040*/  IMAD.MOV.U32 R14, RZ, RZ, RZ ;  /* 0x000000ffff0e7224 */ /* 0x000fe200078e00ff */
[----:B------:R-:W2:Y:S01]  /*0050*/  S2R R3, SR_CTAID.X ;  /* 0x0000000000037919 */ /* 0x000ea20000002500 */
[----:B------:R-:W-:Y:S01]  /*0060*/  IMAD.MOV.U32 R16, RZ, RZ, RZ ;  /* 0x000000ffff107224 */ /* 0x000fe200078e00ff */
[----:B------:R-:W-:Y:S01]  /*0070*/  ULDC.64 UR6, c[0x0][0x220] ;  /* 0x0000880000067ab9 */ /* 0x000fe20000000a00 */
[----:B-1----:R-:W-:-:S05]  /*0080*/  LOP3.LUT R0, R0, 0x7f, RZ, 0xc0, !PT ;  /* 0x0000007f00007812 */ /* 0x002fca00078ec0ff */
[----:B--2---:R-:W-:-:S04]  /*0090*/  IMAD R0, R3, 0x80, R0 ;  /* 0x0000008003007824 */ /* 0x004fc800078e0200 */
[----:B------:R-:W-:-:S04]  /*00a0*/  IMAD.HI R2, R0, 0x55555556, RZ ;  /* 0x5555555600027827 */ /* 0x000fc800078e02ff */
[----:B------:R-:W-:Y:S01]  /*00b0*/  IMAD.HI R4, R0, 0x38e38e39, RZ ;  /* 0x38e38e3900047827 */ /* 0x000fe200078e02ff */
[----:B------:R-:W-:-:S04]  /*00c0*/  LEA.HI R5, R2, R2, RZ, 0x1 ;  /* 0x0000000202057211 */ /* 0x000fc800078f08ff */
[----:B------:R-:W-:Y:S01]  /*00d0*/  SHF.R.S32.HI R7, RZ, 0x1, R4 ;  /* 0x00000001ff077819 */ /* 0x000fe20000011404 */
[----:B------:R-:W-:-:S03]  /*00e0*/  IMAD.HI R2, R5, 0x55555556, RZ ;  /* 0x5555555605027827 */ /* 0x000fc600078e02ff */
[----:B------:R-:W-:Y:S01]  /*00f0*/  LEA.HI R7, R4, R7, RZ, 0x1 ;  /* 0x0000000704077211 */ /* 0x000fe200078f08ff */
[----:B------:R-:W-:Y:S01]  /*0100*/  IMAD R26, R5, -0x3, R0 ;  /* 0xfffffffd051a7824 */ /* 0x000fe200078e0200 */
[----:B------:R-:W-:Y:S02]  /*0110*/  LEA.HI R6, R2, R2, RZ, 0x1 ;  /* 0x0000000202067211 */ /* 0x000fe400078f08ff */
[----:B------:R-:W1:Y:S01]  /*0120*/  LDC.64 R2, c[0x0][0x210] ;  /* 0x00008400ff027b82 */ /* 0x000e620000000a00 */
[----:B------:R-:W-:Y:S02]  /*0130*/  IMAD R4, R7, 0x19, RZ ;  /* 0x0000001907047824 */ /* 0x000fe400078e02ff */
[----:B------:R-:W-:Y:S02]  /*0140*/  IMAD R25, R6, -0x3, R5 ;  /* 0xfffffffd06197824 */ /* 0x000fe400078e0205 */
[----:B------:R-:W-:Y:S02]  /*0150*/  IMAD.SHL.U32 R10, R26, 0x2, RZ ;  /* 0x000000021a0a7824 */ /* 0x000fe400078e00ff */
[C---:B------:R-:W-:Y:S01]  /*0160*/  IMAD R13, R25.reuse, 0xa, R4 ;  /* 0x0000000a190d7824 */ /* 0x040fe200078e0204 */
[----:B------:R-:W-:-:S03]  /*0170*/  ISETP.GT.AND P1, PT, R25, RZ, PT ;  /* 0x000000ff1900720c */ /* 0x000fc60003f24270 */
[C---:B------:R-:W-:Y:S01]  /*0180*/  IMAD R27, R26.reuse, 0x2, R13 ;  /* 0x000000021a1b7824 */ /* 0x040fe200078e020d */
[C---:B------:R-:W-:Y:S02]  /*0190*/  ISETP.GT.AND P0, PT, R26.reuse, RZ, P1 ;  /* 0x000000ff1a00720c */ /* 0x040fe40000f04270 */
[----:B------:R-:W-:Y:S01]  /*01a0*/  ISETP.GT.AND P1, PT, R26, -0x1, P1 ;  /* 0xffffffff1a00780c */ /* 0x000fe20000f24270 */
[C---:B------:R-:W-:Y:S01]  /*01b0*/  VIADD R5, R27.reuse, 0xfffffffa ;  /* 0xfffffffa1b057836 */ /* 0x040fe20000000000 */
[C---:B------:R-:W-:Y:S01]  /*01c0*/  ISETP.LT.AND P2, PT, R0.reuse, 0x90, P0 ;  /* 0x000000900000780c */ /* 0x040fe20000741270 */
[C---:B------:R-:W-:Y:S01]  /*01d0*/  VIADD R7, R27.reuse, 0xfffffffb ;  /* 0xfffffffb1b077836 */ /* 0x040fe20000000000 */
[----:B------:R-:W-:Y:S01]  /*01e0*/  ISETP.LT.AND P0, PT, R0, 0x90, P1 ;  /* 0x000000900000780c */ /* 0x000fe20000f01270 */
[----:B------:R-:W-:Y:S01]  /*01f0*/  VIADD R12, R10, 0x1 ;  /* 0x000000010a0c7836 */ /* 0x000fe20000000000 */
[----:B------:R-:W-:Y:S01]  /*0200*/  ISETP.GT.AND P1, PT, R26, -0x1, PT ;  /* 0xffffffff1a00780c */ /* 0x000fe20003f24270 */
[----:B------:R-:W-:Y:S01]  /*0210*/  VIADD R9, R27, 0xfffffffc ;  /* 0xfffffffc1b097836 */ /* 0x000fe20000000000 */
[----:B------:R-:W-:Y:S01]  /*0220*/  P2R R15, PR, RZ, 0x4 ;  /* 0x00000004ff0f7803 */ /* 0x000fe20000000000 */
[----:B-1----:R-:W-:-:S04]  /*0230*/  IMAD.WIDE R4, R5, 0x4, R2 ;  /* 0x0000000405047825 */ /* 0x002fc800078e0202 */
[----:B------:R-:W-:Y:S02]  /*0240*/  IMAD.WIDE R6, R7, 0x4, R2 ;  /* 0x0000000407067825 */ /* 0x000fe400078e0202 */
[----:B------:R-:W2:Y:S01]  /*0250*/  @P2 LDG.E.EL R11, desc[UR4][R4.64] ;  /* 0x00000004040b2981 */ /* 0x000ea2000c2e1900 */
[----:B------:R-:W-:-:S03]  /*0260*/  ISETP.LT.AND P3, PT, R12, 0x5, P1 ;  /* 0x000000050c00780c */ /* 0x000fc60000f61270 */
[----:B------:R-:W3:Y:S01]  /*0270*/  @P0 LDG.E.EL R14, desc[UR4][R6.64] ;  /* 0x00000004060e0981 */ /* 0x000ee2000c2e1900 */
[----:B------:R-:W-:Y:S01]  /*0280*/  ISETP.GT.AND P1, PT, R25, RZ, P3 ;  /* 0x000000ff1900720c */ /* 0x000fe20001f24270 */
[----:B------:R-:W-:Y:S01]  /*0290*/  IMAD.WIDE R8, R9, 0x4, R2 ;  /* 0x0000000409087825 */ /* 0x000fe200078e0202 */
[----:B------:R-:W-:Y:S02]  /*02a0*/  P2R R31, PR, RZ, 0x1 ;  /* 0x00000001ff1f7803 */ /* 0x000fe40000000000 */
[----:B------:R-:W-:Y:S01]  /*02b0*/  ISETP.LT.AND P1, PT, R0, 0x90, P1 ;  /* 0x000000900000780c */ /* 0x000fe20000f21270 */
[----:B------:R-:W-:Y:S01]  /*02c0*/  IMAD.SHL.U32 R19, R26, 0x2, RZ ;  /* 0x000000021a137824 */ /* 0x000fe200078e00ff */
[----:B------:R-:W-:-:S11]  /*02d0*/  P2R R28, PR, RZ, 0x8 ;  /* 0x00000008ff1c7803 */ /* 0x000fd60000000000 */
[----:B------:R-:W4:Y:S01]  /*02e0*/  @P1 LDG.E.EL R16, desc[UR4][R8.64] ;  /* 0x0000000408101981 */ /* 0x000f22000c2e1900 */
[----:B------:R-:W-:Y:S01]  /*02f0*/  VIADD R18, R19, 0xffffffff ;  /* 0xffffffff13127836 */ /* 0x000fe20000000000 */
[----:B------:R-:W-:Y:S01]  /*0300*/  ISETP.GT.AND P6, PT, R25, -0x1, PT ;  /* 0xffffffff1900780c */ /* 0x000fe20003fc4270 */
[----:B------:R-:W-:Y:S01]  /*0310*/  VIADD R19, R19, 0x2 ;  /* 0x0000000213137836 */ /* 0x000fe20000000000 */
[----:B------:R-:W-:Y:S01]  /*0320*/  P2R R23, PR, RZ, 0x2 ;  /* 0x00000002ff177803 */ /* 0x000fe20000000000 */
[----:B------:R-:W-:-:S04]  /*0330*/  VIADD R10, R10, 0xffffffff ;  /* 0xffffffff0a0a7836 */ /* 0x000fc80000000000 */
[----:B------:R-:W-:Y:S02]  /*0340*/  IMAD.IADD R17, R13, 0x1, R10 ;  /* 0x000000010d117824 */ /* 0x000fe400078e020a */
[----:B------:R-:W-:Y:S01]  /*0350*/  IMAD.MOV.U32 R10, RZ, RZ, RZ ;  /* 0x000000ffff0a7224 */ /* 0x000fe200078e00ff */
[----:B--2---:R-:W-:Y:S02]  /*0360*/  SEL R11, R11, 0xff800000, P2 ;  /* 0xff8000000b0b7807 */ /* 0x004fe40001000000 */
[----:B---3--:R-:W-:-:S04]  /*0370*/  SEL R14, R14, 0xff800000, P0 ;  /* 0xff8000000e0e7807 */ /* 0x008fc80000000000 */
[C---:B------:R-:W-:Y:S02]  /*0380*/  FSETP.GT.AND P0, PT, R14.reuse, R11, PT ;  /* 0x0000000b0e00720b */ /* 0x040fe40003f04000 */
[----:B------:R-:W-:Y:S01]  /*0390*/  FSETP.NAN.AND P2, PT, R14, R14, PT ;  /* 0x0000000e0e00720b */ /* 0x000fe20003f48000 */
[----:B------:R-:W-:Y:S01]  /*03a0*/  IMAD.MOV.U32 R21, RZ, RZ, RZ ;  /* 0x000000ffff157224 */ /* 0x000fe200078e00ff */
[----:B------:R-:W-:-:S09]  /*03b0*/  P2R R32, PR, RZ, 0x1 ;  /* 0x00000001ff207803 */ /* 0x000fd20000000000 */
[----:B------:R-:W-:Y:S02]  /*03c0*/  @!P0 FSEL R14, R14, R11, P2 ;  /* 0x0000000b0e0e8208 */ /* 0x000fe40001000000 */
[----:B------:R-:W-:Y:S02]  /*03d0*/  ISETP.GT.AND P2, PT, R26, RZ, PT ;  /* 0x000000ff1a00720c */ /* 0x000fe40003f44270 */
[----:B----4-:R-:W-:Y:S01]  /*03e0*/  SEL R11, R16, 0xff800000, P1 ;  /* 0xff800000100b7807 */ /* 0x010fe20000800000 */
[----:B------:R-:W-:Y:S01]  /*03f0*/  IMAD.WIDE R16, R17, 0x4, R2 ;  /* 0x0000000411107825 */ /* 0x000fe200078e0202 */
[----:B------:R-:W-:Y:S02]  /*0400*/  SEL R18, R18, RZ, P2 ;  /* 0x000000ff12127207 */ /* 0x000fe40001000000 */
[----:B------:R-:W-:Y:S02]  /*0410*/  ISETP.GE.AND P2, PT, R26, 0x2, PT ;  /* 0x000000021a00780c */ /* 0x000fe40003f46270 */
[----:B------:R-:W-:-:S02]  /*0420*/  FSETP.GEU.AND P3, PT, R14, R11, PT ;  /* 0x0000000b0e00720b */ /* 0x000fc40003f6e000 */
[----:B------:R-:W-:Y:S02]  /*0430*/  SEL R19, R19, RZ, !P2 ;  /* 0x000000ff13137207 */ /* 0x000fe40005000000 */
[----:B------:R-:W-:Y:S02]  /*0440*/  FSETP.NAN.AND P2, PT, R11, R11, PT ;  /* 0x0000000b0b00720b */ /* 0x000fe40003f48000 */
[----:B------:R-:W-:Y:S02]  /*0450*/  P2R R35, PR, RZ, 0x8 ;  /* 0x00000008ff237803 */ /* 0x000fe40000000000 */
[----:B------:R-:W-:-:S09]  /*0460*/  ISETP.NE.AND P0, PT, R28, RZ, PT ;  /* 0x000000ff1c00720c */ /* 0x000fd20003f05270 */
[----:B------:R-:W-:Y:S02]  /*0470*/  @!P2 FSEL R11, R11, R14, !P3 ;  /* 0x0000000e0b0ba208 */ /* 0x000fe40005800000 */
[----:B------:R-:W-:-:S04]  /*0480*/  ISETP.GT.AND P2, PT, R26, RZ, P6 ;  /* 0x000000ff1a00720c */ /* 0x000fc80003744270 */
[----:B------:R-:W-:-:S13]  /*0490*/  ISETP.LT.AND P2, PT, R0, 0x90, P2 ;  /* 0x000000900000780c */ /* 0x000fda0001741270 */
[----:B------:R-:W2:Y:S01]  /*04a0*/  @P2 LDG.E.EL R10, desc[UR4][R16.64] ;  /* 0x00000004100a2981 */ /* 0x000ea2000c2e1900 */
[----:B------:R-:W-:Y:S01]  /*04b0*/  LOP3.LUT R14, R25, R26, RZ, 0xfc, !PT ;  /* 0x0000001a190e7212 */ /* 0x000fe200078efcff */
[----:B------:R-:W-:Y:S01]  /*04c0*/  IMAD.IADD R13, R13, 0x1, R12 ;  /* 0x000000010d0d7824 */ /* 0x000fe200078e020c */
[----:B------:R-:W-:Y:S02]  /*04d0*/  P2R R22, PR, RZ, 0x4 ;  /* 0x00000004ff167803 */ /* 0x000fe40000000000 */
[----:B--2---:R-:W-:-:S04]  /*04e0*/  SEL R20, R10, 0xff800000, P2 ;  /* 0xff8000000a147807 */ /* 0x004fc80001000000 */
[-C--:B------:R-:W-:Y:S02]  /*04f0*/  FSETP.NAN.AND P3, PT, R20, R20.reuse, PT ;  /* 0x000000141400720b */ /* 0x080fe40003f68000 */
[----:B------:R-:W-:-:S04]  /*0500*/  FSETP.GEU.AND P1, PT, R11, R20, PT ;  /* 0x000000140b00720b */ /* 0x000fc80003f2e000 */
[----:B------:R-:W-:-:S07]  /*0510*/  P2R R36, PR, RZ, 0x2 ;  /* 0x00000002ff247803 */ /* 0x000fce0000000000 */
[----:B------:R-:W-:Y:S01]  /*0520*/  @!P3 FSEL R20, R20, R11, !P1 ;  /* 0x0000000b1414b208 */ /* 0x000fe20004800000 */
[----:B------:R-:W-:Y:S01]  /*0530*/  IMAD.WIDE R10, R27, 0x4, R2 ;  /* 0x000000041b0a7825 */ /* 0x000fe200078e0202 */
[----:B------:R-:W-:-:S04]  /*0540*/  ISETP.GE.AND P3, PT, R0, 0x90, PT ;  /* 0x000000900000780c */ /* 0x000fc80003f66270 */
[----:B------:R-:W-:Y:S01]  /*0550*/  ISETP.GT.AND P4, PT, R14, -0x1, !P3 ;  /* 0xffffffff0e00780c */ /* 0x000fe20005f84270 */
[----:B------:R-:W-:Y:S01]  /*0560*/  IMAD.WIDE R12, R13, 0x4, R2 ;  /* 0x000000040d0c7825 */ /* 0x000fe200078e0202 */
[----:B------:R-:W-:-:S11]  /*0570*/  P2R R29, PR, RZ, 0x8 ;  /* 0x00000008ff1d7803 */ /* 0x000fd60000000000 */
[----:B------:R-:W2:Y:S01]  /*0580*/  @P4 LDG.E.EL R21, desc[UR4][R10.64] ;  /* 0x000000040a154981 */ /* 0x000ea2000c2e1900 */
[----:B------:R-:W-:Y:S02]  /*0590*/  P2R R24, PR, RZ, 0x10 ;  /* 0x00000010ff187803 */ /* 0x000fe40000000000 */
[----:B--2---:R-:W-:-:S04]  /*05a0*/  SEL R14, R21, 0xff800000, P4 ;  /* 0xff800000150e7807 */ /* 0x004fc80002000000 */
[-C--:B------:R-:W-:Y:S02]  /*05b0*/  FSETP.NAN.AND P5, PT, R14, R14.reuse, PT ;  /* 0x0000000e0e00720b */ /* 0x080fe40003fa8000 */
[----:B------:R-:W-:-:S04]  /*05c0*/  FSETP.GEU.AND P1, PT, R20, R14, PT ;  /* 0x0000000e1400720b */ /* 0x000fc80003f2e000 */
[----:B------:R-:W-:-:S07]  /*05d0*/  P2R R33, PR, RZ, 0x2 ;  /* 0x00000002ff217803 */ /* 0x000fce0000000000 */
[----:B------:R-:W-:Y:S02]  /*05e0*/  @!P5 FSEL R14, R14, R20, !P1 ;  /* 0x000000140e0ed208 */ /* 0x000fe40004800000 */
[----:B------:R-:W-:Y:S02]  /*05f0*/  CS2R R20, SRZ ;  /* 0x0000000000147805 */ /* 0x000fe4000001ff00 */
[----:B------:R-:W-:-:S04]  /*0600*/  ISETP.GT.AND P5, PT, R25, -0x1, P0 ;  /* 0xffffffff1900780c */ /* 0x000fc800007a4270 */
[----:B------:R-:W-:-:S13]  /*0610*/  ISETP.LT.AND P5, PT, R0, 0x90, P5 ;  /* 0x000000900000780c */ /* 0x000fda0002fa1270 */
[----:B------:R-:W2:Y:S02]  /*0620*/  @P5 LDG.E.EL R21, desc[UR4][R12.64] ;  /* 0x000000040c155981 */ /* 0x000ea4000c2e1900 */
[----:B--2---:R-:W-:-:S04]  /*0630*/  SEL R21, R21, 0xff800000, P5 ;  /* 0xff80000015157807 */ /* 0x004fc80002800000 */
[-C--:B------:R-:W-:Y:S02]  /*0640*/  FSETP.NAN.AND P0, PT, R21, R21.reuse, PT ;  /* 0x000000151500720b */ /* 0x080fe40003f08000 */
[----:B------:R-:W-:-:S04]  /*0650*/  FSETP.GEU.AND P3, PT, R14, R21, PT ;  /* 0x000000150e00720b */ /* 0x000fc80003f6e000 */
[----:B------:R-:W-:-:S07]  /*0660*/  P2R R34, PR, RZ, 0x8 ;  /* 0x00000008ff227803 */ /* 0x000fce0000000000 */
[----:B------:R-:W-:Y:S01]  /*0670*/  @!P0 FSEL R21, R21, R14, !P3 ;  /* 0x0000000e15158208 */ /* 0x000fe20005800000 */
[----:B------:R-:W-:Y:S01]  /*0680*/  IMAD.SHL.U32 R14, R25, 0x2, RZ ;  /* 0x00000002190e7824 */ /* 0x000fe200078e00ff */
[----:B------:R-:W-:Y:S01]  /*0690*/  ISETP.NE.AND P0, PT, R15, RZ, PT ;  /* 0x000000ff0f00720c */ /* 0x000fe20003f05270 */
[----:B------:R-:W-:Y:S02]  /*06a0*/  VIADD R15, R27, 0x4 ;  /* 0x000000041b0f7836 */ /* 0x000fe40000000000 */
[----:B------:R-:W-:-:S05]  /*06b0*/  VIADD R14, R14, 0x1 ;  /* 0x000000010e0e7836 */ /* 0x000fca0000000000 */
[----:B------:R-:W-:Y:S01]  /*06c0*/  ISETP.LT.AND P3, PT, R14, 0x5, P6 ;  /* 0x000000050e00780c */ /* 0x000fe20003761270 */
[----:B------:R-:W-:-:S03]  /*06d0*/  IMAD.WIDE R14, R15, 0x4, R2 ;  /* 0x000000040f0e7825 */ /* 0x000fc600078e0202 */
[----:B------:R-:W-:-:S04]  /*06e0*/  ISETP.GT.AND P6, PT, R26, RZ, P3 ;  /* 0x000000ff1a00720c */ /* 0x000fc80001fc4270 */
[----:B------:R-:W-:-:S13]  /*06f0*/  ISETP.LT.AND P6, PT, R0, 0x90, P6 ;  /* 0x000000900000780c */ /* 0x000fda00037c1270 */
[----:B------:R-:W2:Y:S01]  /*0700*/  @P6 LDG.E.EL R20, desc[UR4][R14.64] ;  /* 0x000000040e146981 */ /* 0x000ea2000c2e1900 */
[----:B------:R-:W-:Y:S02]  /*0710*/  ISETP.GT.AND P1, PT, R25, RZ, PT ;  /* 0x000000ff1900720c */ /* 0x000fe40003f24270 */
[----:B--2---:R-:W-:-:S04]  /*0720*/  SEL R20, R20, 0xff800000, P6 ;  /* 0xff80000014147807 */ /* 0x004fc80003000000 */
[-C--:B------:R-:W-:Y:S02]  /*0730*/  FSETP.NAN.AND P4, PT, R20, R20.reuse, PT ;  /* 0x000000141400720b */ /* 0x080fe40003f88000 */
[----:B------:R-:W-:-:S04]  /*0740*/  FSETP.GEU.AND P2, PT, R21, R20, PT ;  /* 0x000000141500720b */ /* 0x000fc80003f4e000 */
[----:B------:R-:W-:-:S07]  /*0750*/  P2R R30, PR, RZ, 0x4 ;  /* 0x00000004ff1e7803 */ /* 0x000fce0000000000 */
[----:B------:R-:W-:Y:S02]  /*0760*/  @!P4 FSEL R20, R20, R21, !P2 ;  /* 0x000000151414c208 */ /* 0x000fe40005000000 */
[----:B------:R-:W-:Y:S01]  /*0770*/  ISETP.NE.AND P2, PT, R22, RZ, PT ;  /* 0x000000ff1600720c */ /* 0x000fe20003f45270 */
[----:B------:R-:W-:Y:S01]  /*0780*/  IMAD.SHL.U32 R22, R25, 0x2, RZ ;  /* 0x0000000219167824 */ /* 0x000fe200078e00ff */
[----:B------:R-:W-:-:S03]  /*0790*/  ISETP.NE.AND P4, PT, R24, RZ, PT ;  /* 0x000000ff1800720c */ /* 0x000fc60003f85270 */
[C---:B------:R-:W-:Y:S02]  /*07a0*/  VIADD R21, R22.reuse, 0xffffffff ;  /* 0xffffffff16157836 */ /* 0x040fe40000000000 */
[----:B------:R-:W-:-:S03]  /*07b0*/  VIADD R22, R22, 0x2 ;  /* 0x0000000216167836 */ /* 0x000fc60000000000 */
[----:B------:R-:W-:Y:S02]  /*07c0*/  SEL R21, R21, RZ, P1 ;  /* 0x000000ff15157207 */ /* 0x000fe40000800000 */
[----:B------:R-:W-:-:S04]  /*07d0*/  ISETP.GE.AND P1, PT, R25, 0x2, PT ;  /* 0x000000021900780c */ /* 0x000fc80003f26270 */
[----:B------:R-:W-:Y:S02]  /*07e0*/  SEL R22, R22, RZ, !P1 ;  /* 0x000000ff16167207 */ /* 0x000fe40004800000 */
[----:B------:R-:W-:Y:S01]  /*07f0*/  ISETP.NE.AND P1, PT, R23, RZ, PT ;  /* 0x000000ff1700720c */ /* 0x000fe20003f25270 */
[----:B------:R-:W-:-:S06]  /*0800*/  IMAD.MOV.U32 R23, RZ, RZ, RZ ;  /* 0x000000ffff177224 */ /* 0x000fcc00078e00ff */
[----:B------:R1:W2:Y:S02]  /*0810*/  @P2 LDG.E.EL R23, desc[UR4][R16.64] ;  /* 0x0000000410172981 */ /* 0x0002a4000c2e1900 */
[----:B-1----:R-:W-:-:S06]  /*0820*/  IMAD.MOV.U32 R17, RZ, RZ, RZ ;  /* 0x000000ffff117224 */ /* 0x002fcc00078e00ff */
[----:B------:R-:W3:Y:S01]  /*0830*/  @P0 LDG.E.EL R17, desc[UR4][R4.64] ;  /* 0x0000000404110981 */ /* 0x000ee2000c2e1900 */
[----:B--2---:R-:W-:Y:S02]  /*0840*/  SEL R23, R23, RZ, P2 ;  /* 0x000000ff17177207 */ /* 0x004fe40001000000 */
[----:B------:R-:W-:-:S04]  /*0850*/  ISETP.GT.AND P2, PT, R26, 0x1, PT ;  /* 0x000000011a00780c */ /* 0x000fc80003f44270 */
[----:B------:R-:W-:Y:S02]  /*0860*/  SEL R24, RZ, 0x5, !P2 ;  /* 0x00000005ff187807 */ /* 0x000fe40005000000 */
[----:B------:R-:W-:-:S04]  /*0870*/  ISETP.GT.AND P2, PT, R25, 0x1, PT ;  /* 0x000000011900780c */ /* 0x000fc80003f44270 */
[----:B------:R-:W-:Y:S02]  /*0880*/  SEL R25, RZ, 0x5, !P2 ;  /* 0x00000005ff197807 */ /* 0x000fe40005000000 */
[----:B------:R-:W-:Y:S01]  /*0890*/  ISETP.NE.AND P2, PT, R28, RZ, PT ;  /* 0x000000ff1c00720c */ /* 0x000fe20003f45270 */
[----:B------:R-:W-:Y:S01]  /*08a0*/  IMAD.MOV.U32 R28, RZ, RZ, RZ ;  /* 0x000000ffff1c7224 */ /* 0x000fe200078e00ff */
[----:B---3--:R-:W-:Y:S02]  /*08b0*/  SEL R17, R17, RZ, P0 ;  /* 0x000000ff11117207 */ /* 0x008fe40000000000 */
[----:B------:R-:W-:-:S03]  /*08c0*/  ISETP.NE.AND P0, PT, R32, RZ, PT ;  /* 0x000000ff2000720c */ /* 0x000fc60003f05270 */
[----:B------:R-:W2:Y:S01]  /*08d0*/  @P4 LDG.E.EL R28, desc[UR4][R10.64] ;  /* 0x000000040a1c4981 */ /* 0x000ea2000c2e1900 */
[----:B------:R-:W-:Y:S02]  /*08e0*/  SEL R32, RZ, 0x1, !P0 ;  /* 0x00000001ff207807 */ /* 0x000fe40004000000 */
[----:B------:R-:W-:Y:S01]  /*08f0*/  ISETP.NE.AND P0, PT, R31, RZ, PT ;  /* 0x000000ff1f00720c */ /* 0x000fe20003f05270 */
[----:B------:R-:W-:-:S12]  /*0900*/  IMAD.MOV.U32 R31, RZ, RZ, RZ ;  /* 0x000000ffff1f7224 */ /* 0x000fd800078e00ff */
[----:B------:R-:W3:Y:S01]  /*0910*/  @P0 LDG.E.EL R31, desc[UR4][R6.64] ;  /* 0x00000004061f0981 */ /* 0x000ee2000c2e1900 */
[----:B------:R-:W-:Y:S01]  /*0920*/  VIADD R5, R27, 0x5 ;  /* 0x000000051b057836 */ /* 0x000fe20000000000 */
[----:B--2---:R-:W-:Y:S02]  /*0930*/  SEL R28, R28, RZ, P4 ;  /* 0x000000ff1c1c7207 */ /* 0x004fe40002000000 */
[----:B------:R-:W-:Y:S01]  /*0940*/  ISETP.NE.AND P4, PT, R36, RZ, PT ;  /* 0x000000ff2400720c */ /* 0x000fe20003f85270 */
[----:B------:R-:W-:-:S06]  /*0950*/  IMAD.MOV.U32 R36, RZ, RZ, RZ ;  /* 0x000000ffff247224 */ /* 0x000fcc00078e00ff */
[----:B------:R-:W2:Y:S01]  /*0960*/  @P5 LDG.E.EL R36, desc[UR4][R12.64] ;  /* 0x000000040c245981 */ /* 0x000ea2000c2e1900 */
[----:B---3--:R-:W-:Y:S01]  /*0970*/  SEL R10, R31, RZ, P0 ;  /* 0x000000ff1f0a7207 */ /* 0x008fe20000000000 */
[----:B------:R-:W-:-:S06]  /*0980*/  IMAD.MOV.U32 R31, RZ, RZ, RZ ;  /* 0x000000ffff1f7224 */ /* 0x000fcc00078e00ff */
[----:B------:R1:W3:Y:S01]  /*0990*/  @P1 LDG.E.EL R31, desc[UR4][R8.64] ;  /* 0x00000004081f1981 */ /* 0x0002e2000c2e1900 */
[----:B------:R-:W-:Y:S02]  /*09a0*/  PLOP3.LUT P0, PT, P2, P3, PT, 0x80, 0x0 ;  /* 0x000000000000781c */ /* 0x000fe40001707070 */
[----:B------:R-:W-:Y:S01]  /*09b0*/  CS2R R6, SRZ ;  /* 0x0000000000067805 */ /* 0x000fe2000001ff00 */
[----:B------:R-:W-:Y:S01]  /*09c0*/  IMAD.WIDE R4, R5, 0x4, R2 ;  /* 0x0000000405047825 */ /* 0x000fe200078e0202 */
[----:B------:R-:W-:-:S04]  /*09d0*/  ISETP.LT.AND P0, PT, R0, 0x90, P0 ;  /* 0x000000900000780c */ /* 0x000fc80000701270 */
[----:B------:R-:W4:Y:S01]  /*09e0*/  @P6 LDG.E.EL R7, desc[UR4][R14.64] ;  /* 0x000000040e076981 */ /* 0x000f22000c2e1900 */
[----:B-1----:R-:W-:Y:S01]  /*09f0*/  CS2R R8, SRZ ;  /* 0x0000000000087805 */ /* 0x002fe2000001ff00 */
[----:B------:R-:W-:Y:S02]  /*0a00*/  VIADD R27, R27, 0x6 ;  /* 0x000000061b1b7836 */ /* 0x000fe40000000000 */
[----:B------:R-:W-:Y:S02]  /*0a10*/  IMAD.MOV.U32 R13, RZ, RZ, RZ ;  /* 0x000000ffff0d7224 */ /* 0x000fe400078e00ff */
[----:B------:R-:W-:-:S05]  /*0a20*/  IMAD.WIDE R2, R27, 0x4, R2 ;  /* 0x000000041b027825 */ /* 0x000fca00078e0202 */
[----:B------:R-:W5:Y:S04]  /*0a30*/  @P0 LDG.E.EL R13, desc[UR4][R2.64] ;  /* 0x00000004020d0981 */ /* 0x000f68000c2e1900 */
[----:B------:R1:W4:Y:S01]  /*0a40*/  @P0 LDG.E.EL R9, desc[UR4][R2.64] ;  /* 0x0000000402090981 */ /* 0x000322000c2e1900 */
[----:B------:R-:W-:Y:S02]  /*0a50*/  IMAD.IADD R19, R24, 0x1, R19 ;  /* 0x0000000118137824 */ /* 0x000fe400078e0213 */
[----:B------:R-:W-:Y:S01]  /*0a60*/  IMAD.IADD R22, R25, 0x1, R22 ;  /* 0x0000000119167824 */ /* 0x000fe200078e0216 */
[----:B--2---:R-:W-:Y:S02]  /*0a70*/  SEL R16, R36, RZ, P5 ;  /* 0x000000ff24107207 */ /* 0x004fe40002800000 */
[----:B---3--:R-:W-:Y:S01]  /*0a80*/  SEL R12, R31, RZ, P1 ;  /* 0x000000ff1f0c7207 */ /* 0x008fe20000800000 */
[----:B------:R-:W-:Y:S01]  /*0a90*/  FADD R17, R17, R10 ;  /* 0x0000000a11117221 */ /* 0x000fe20000000000 */
[----:B------:R-:W-:Y:S01]  /*0aa0*/  ISETP.GT.AND P1, PT, R26, -0x1, P3 ;  /* 0xffffffff1a00780c */ /* 0x000fe20001f24270 */
[----:B------:R-:W-:Y:S01]  /*0ab0*/  IMAD.IADD R25, R19, 0x1, -R18 ;  /* 0x0000000113197824 */ /* 0x000fe200078e0a12 */
[----:B------:R-:W-:Y:S01]  /*0ac0*/  ISETP.NE.AND P5, PT, R35, RZ, PT ;  /* 0x000000ff2300720c */ /* 0x000fe20003fa5270 */
[----:B-1----:R-:W1:Y:S01]  /*0ad0*/  LDC.64 R2, c[0x0][0x218] ;  /* 0x00008600ff027b82 */ /* 0x002e620000000a00 */
[----:B------:R-:W-:-:S13]  /*0ae0*/  ISETP.LT.AND P1, PT, R0, 0x90, P1 ;  /* 0x000000900000780c */ /* 0x000fda0000f21270 */
[----:B------:R-:W2:Y:S04]  /*0af0*/  @P1 LDG.E.EL R6, desc[UR4][R4.64] ;  /* 0x0000000404061981 */ /* 0x000ea8000c2e1900 */
[----:B------:R3:W5:Y:S01]  /*0b00*/  @P1 LDG.E.EL R8, desc[UR4][R4.64] ;  /* 0x0000000404081981 */ /* 0x000762000c2e1900 */
[----:B------:R-:W-:Y:S02]  /*0b10*/  IMAD.IADD R18, R18, 0x1, -R19 ;  /* 0x0000000112127824 */ /* 0x000fe400078e0a13 */
[----:B------:R-:W-:-:S04]  /*0b20*/  IMAD R22, R22, R25, RZ ;  /* 0x0000001916167224 */ /* 0x000fc800078e02ff */
[----:B------:R-:W-:Y:S02]  /*0b30*/  IMAD R18, R21, R18, R22 ;  /* 0x0000001215127224 */ /* 0x000fe400078e0216 */
[----:B------:R-:W-:Y:S01]  /*0b40*/  FADD R12, R17, R12 ;  /* 0x0000000c110c7221 */ /* 0x000fe20000000000 */
[----:B------:R-:W-:Y:S01]  /*0b50*/  SEL R11, R32, 0x2, P5 ;  /* 0x00000002200b7807 */ /* 0x000fe20002800000 */
[----:B---3--:R-:W3:Y:S01]  /*0b60*/  LDC.64 R4, c[0x0][0x228] ;  /* 0x00008a00ff047b82 */ /* 0x008ee20000000a00 */
[----:B------:R-:W-:Y:S01]  /*0b70*/  I2FP.F32.S32 R18, R18 ;  /* 0x0000001200127245 */ /* 0x000fe20000201400 */
[----:B------:R-:W-:Y:S01]  /*0b80*/  FADD R23, R12, R23 ;  /* 0x000000170c177221 */ /* 0x000fe20000000000 */
[----:B----4-:R-:W-:Y:S02]  /*0b90*/  SEL R10, R7, RZ, P6 ;  /* 0x000000ff070a7207 */ /* 0x010fe40003000000 */
[----:B------:R-:W-:Y:S02]  /*0ba0*/  FSETP.GT.AND P2, PT, |R18|, 8.50705917302346158658e+37, PT ;  /* 0x7e8000001200780b */ /* 0x000fe40003f44200 */
[----:B------:R-:W-:-:S02]  /*0bb0*/  SEL R11, R11, 0x3, P4 ;  /* 0x000000030b0b7807 */ /* 0x000fc40002000000 */
[----:B------:R-:W-:Y:S01]  /*0bc0*/  ISETP.NE.AND P4, PT, R33, RZ, PT ;  /* 0x000000ff2100720c */ /* 0x000fe20003f85270 */
[----:B------:R-:W-:-:S03]  /*0bd0*/  FADD R23, R23, R28 ;  /* 0x0000001c17177221 */ /* 0x000fc60000000000 */
[----:B------:R-:W-:Y:S01]  /*0be0*/  SEL R11, R11, 0x4, P4 ;  /* 0x000000040b0b7807 */ /* 0x000fe20002000000 */
[----:B------:R-:W-:Y:S01]  /*0bf0*/  FADD R23, R23, R16 ;  /* 0x0000001017177221 */ /* 0x000fe20000000000 */
[----:B------:R-:W-:-:S03]  /*0c00*/  ISETP.NE.AND P3, PT, R34, RZ, PT ;  /* 0x000000ff2200720c */ /* 0x000fc60003f65270 */
[----:B------:R-:W-:Y:S01]  /*0c10*/  FADD R23, R23, R10 ;  /* 0x0000000a17177221 */ /* 0x000fe20000000000 */
[----:B------:R-:W-:Y:S02]  /*0c20*/  SEL R9, R9, RZ, P0 ;  /* 0x000000ff09097207 */ /* 0x000fe40000000000 */
[----:B------:R-:W-:Y:S02]  /*0c30*/  ISETP.NE.AND P6, PT, R30, RZ, PT ;  /* 0x000000ff1e00720c */ /* 0x000fe40003fc5270 */
[----:B------:R-:W-:Y:S02]  /*0c40*/  SEL R11, R11, 0x5, P3 ;  /* 0x000000050b0b7807 */ /* 0x000fe40001800000 */
[----:B------:R-:W-:Y:S02]  /*0c50*/  ISETP.NE.AND P3, PT, R29, RZ, PT ;  /* 0x000000ff1d00720c */ /* 0x000fe40003f65270 */
[----:B------:R-:W-:Y:S01]  /*0c60*/  SEL R11, R11, 0x6, P6 ;  /* 0x000000060b0b7807 */ /* 0x000fe20003000000 */
[----:B-1----:R-:W-:-:S04]  /*0c70*/  IMAD.WIDE R2, R0, 0x4, R2 ;  /* 0x0000000400027825 */ /* 0x002fc800078e0202 */
[----:B---3--:R-:W-:Y:S01]  /*0c80*/  IMAD.WIDE R4, R0, 0x4, R4 ;  /* 0x0000000400047825 */ /* 0x008fe200078e0204 */
[----:B--2---:R-:W-:Y:S02]  /*0c90*/  SEL R7, R6, 0xff800000, P1 ;  /* 0xff80000006077807 */ /* 0x004fe40000800000 */
[----:B-----5:R-:W-:Y:S02]  /*0ca0*/  SEL R6, R8, RZ, P1 ;  /* 0x000000ff08067207 */ /* 0x020fe40000800000 */
[C---:B------:R-:W-:Y:S02]  /*0cb0*/  FSETP.GEU.AND P1, PT, |R18|.reuse, 1.175494350822287508e-38, PT ;  /* 0x008000001200780b */ /* 0x040fe40003f2e200 */
[-C--:B------:R-:W-:Y:S01]  /*0cc0*/  FSETP.NAN.AND P4, PT, R7, R7.reuse, PT ;  /* 0x000000070700720b */ /* 0x080fe20003f88000 */
[----:B------:R-:W-:Y:S01]  /*0cd0*/  @P2 FMUL R18, R18, 0.25 ;  /* 0x3e80000012122820 */ /* 0x000fe20000400000 */
[----:B------:R-:W-:Y:S01]  /*0ce0*/  SEL R8, R13, 0xff800000, P0 ;  /* 0xff8000000d087807 */ /* 0x000fe20000000000 */
[----:B------:R-:W-:Y:S01]  /*0cf0*/  FADD R6, R23, R6 ;  /* 0x0000000617067221 */ /* 0x000fe20000000000 */
[----:B------:R-:W-:-:S02]  /*0d00*/  FSETP.GEU.AND P0, PT, R20, R7, PT ;  /* 0x000000071400720b */ /* 0x000fc40003f0e000 */
[----:B------:R-:W-:Y:S01]  /*0d10*/  FSETP.NAN.AND P5, PT, R8, R8, PT ;  /* 0x000000080800720b */ /* 0x000fe20003fa8000 */
[----:B------:R-:W-:-:S04]  /*0d20*/  FADD R9, R6, R9 ;  /* 0x0000000906097221 */ /* 0x000fc80000000000 */
[----:B------:R-:W-:Y:S02]  /*0d30*/  @!P1 FMUL R18, R18, 16777216 ;  /* 0x4b80000012129820 */ /* 0x000fe40000400000 */
[----:B------:R-:W-:Y:S01]  /*0d40*/  @!P4 FSEL R7, R7, R20, !P0 ;  /* 0x000000140707c208 */ /* 0x000fe20004000000 */
[----:B------:R-:W-:-:S03]  /*0d50*/  @P2 FMUL R9, R9, 0.25 ;  /* 0x3e80000009092820 */ /* 0x000fc60000400000 */
[----:B------:R-:W1:Y:S01]  /*0d60*/  MUFU.RCP R18, R18 ;  /* 0x0000001200127308 */ /* 0x000e620000001000 */
[----:B------:R-:W-:Y:S02]  /*0d70*/  FSETP.GEU.AND P4, PT, R7, R8, PT ;  /* 0x000000080700720b */ /* 0x000fe40003f8e000 */
[----:B------:R-:W-:Y:S02]  /*0d80*/  IADD3 R6, P2, R0, UR6, RZ ;  /* 0x0000000600067c10 */ /* 0x000fe4000ff5e0ff */
[----:B------:R-:W-:Y:S02]  /*0d90*/  SEL R11, R11, 0x7, P0 ;  /* 0x000000070b0b7807 */ /* 0x000fe40000000000 */
[----:B------:R-:W-:Y:S02]  /*0da0*/  @!P5 SEL R8, R8, R7, !P4 ;  /* 0x000000070808d207 */ /* 0x000fe40006000000 */
[----:B------:R-:W-:Y:S02]  /*0db0*/  LEA.HI.X.SX32 R7, R0, UR7, 0x1, P2 ;  /* 0x0000000700077c11 */ /* 0x000fe400090f0eff */
[----:B------:R-:W-:Y:S01]  /*0dc0*/  SEL R11, R11, 0x8, P4 ;  /* 0x000000080b0b7807 */ /* 0x000fe20002000000 */
[----:B------:R-:W-:Y:S01]  /*0dd0*/  @!P1 FMUL R9, R9, 16777216 ;  /* 0x4b80000009099820 */ /* 0x000fe20000400000 */
[----:B------:R2:W-:Y:S04]  /*0de0*/  @!P3 STG.E desc[UR4][R2.64], R8 ;  /* 0x000000080200b986 */ /* 0x0005e8000c101904 */
[----:B------:R2:W-:Y:S01]  /*0df0*/  @!P3 STG.E.U8 desc[UR4][R6.64], R11 ;  /* 0x0000000b0600b986 */ /* 0x0005e2000c101104 */
[----:B-1----:R-:W-:Y:S01]  /*0e00*/  FMUL R9, R18, R9 ;  /* 0x0000000912097220 */ /* 0x002fe20000400000 */
[----:B------:R-:W-:Y:S06]  /*0e10*/  @P3 EXIT ;  /* 0x000000000000394d */ /* 0x000fec0003800000 */
[----:B------:R-:W-:Y:S01]  /*0e20*/  STG.E desc[UR4][R4.64], R9 ;  /* 0x0000000904007986 */ /* 0x000fe2000c101904 */
[----:B------:R-:W-:Y:S05]  /*0e30*/  EXIT ;  /* 0x000000000000794d */ /* 0x000fea0003800000 */
.L_x_0:
[----:B------:R-:W-:-:S00]  /*0e40*/  BRA `(.L_x_0) ;  /* 0xfffffffc00fc7947 */ /* 0x000fc0000383ffff */
[----:B------:R-:W-:-:S00]  /*0e50*/  NOP ;  /* 0x0000000000007918 */ /* 0x000fc00000000000 */
        /* <DEDUP_REMOVED lines=10> */
.L_x_1:


//--------------------- .nv.constant0.triton_poi_fused_avg_pool2d_max_pool2d_with_indices_6 --------------------------
	.section	.nv.constant0.triton_poi_fused_avg_pool2d_max_pool2d_with_indices_6,"a",@progbits
	.sectionflags	@""
	.align	4
.nv.constant0.triton_poi_fused_avg_pool2d_max_pool2d_with_indices_6:
	.zero		564
